//
// Generated by NVIDIA NVVM Compiler
//
// Compiler Build ID: CL-36424714
// Cuda compilation tools, release 13.0, V13.0.88
// Based on NVVM 20.0.0
//

.version 9.0
.target sm_100
.address_size 64

	// .globl	_Z19search_kernel_basicPKciS0_iPiS1_

.visible .entry _Z19search_kernel_basicPKciS0_iPiS1_(
	.param .u64 .ptr .align 1 _Z19search_kernel_basicPKciS0_iPiS1__param_0,
	.param .u32 _Z19search_kernel_basicPKciS0_iPiS1__param_1,
	.param .u64 .ptr .align 1 _Z19search_kernel_basicPKciS0_iPiS1__param_2,
	.param .u32 _Z19search_kernel_basicPKciS0_iPiS1__param_3,
	.param .u64 .ptr .align 1 _Z19search_kernel_basicPKciS0_iPiS1__param_4,
	.param .u64 .ptr .align 1 _Z19search_kernel_basicPKciS0_iPiS1__param_5
)
{
	.reg .pred 	%p<5>;
	.reg .b16 	%rs<3>;
	.reg .b32 	%r<14>;
	.reg .b64 	%rd<15>;

	ld.param.u64 	%rd3, [_Z19search_kernel_basicPKciS0_iPiS1__param_0];
	ld.param.u32 	%r5, [_Z19search_kernel_basicPKciS0_iPiS1__param_1];
	ld.param.u64 	%rd4, [_Z19search_kernel_basicPKciS0_iPiS1__param_2];
	ld.param.u32 	%r4, [_Z19search_kernel_basicPKciS0_iPiS1__param_3];
	ld.param.u64 	%rd5, [_Z19search_kernel_basicPKciS0_iPiS1__param_4];
	ld.param.u64 	%rd6, [_Z19search_kernel_basicPKciS0_iPiS1__param_5];
	mov.u32 	%r6, %ctaid.x;
	mov.u32 	%r7, %ntid.x;
	mov.u32 	%r8, %tid.x;
	mad.lo.s32 	%r1, %r6, %r7, %r8;
	sub.s32 	%r9, %r5, %r4;
	setp.gt.s32 	%p1, %r1, %r9;
	@%p1 bra 	$L__BB0_6;
	setp.lt.s32 	%p2, %r4, 1;
	@%p2 bra 	$L__BB0_5;
	cvta.to.global.u64 	%rd1, %rd3;
	cvta.to.global.u64 	%rd2, %rd4;
	mov.b32 	%r13, 0;
	bra.uni 	$L__BB0_4;
$L__BB0_3:
	add.s32 	%r13, %r13, 1;
	setp.eq.s32 	%p4, %r13, %r4;
	@%p4 bra 	$L__BB0_5;
$L__BB0_4:
	add.s32 	%r11, %r13, %r1;
	cvt.s64.s32 	%rd7, %r11;
	add.s64 	%rd8, %rd1, %rd7;
	ld.global.u8 	%rs1, [%rd8];
	cvt.u64.u32 	%rd9, %r13;
	add.s64 	%rd10, %rd2, %rd9;
	ld.global.u8 	%rs2, [%rd10];
	setp.eq.s16 	%p3, %rs1, %rs2;
	@%p3 bra 	$L__BB0_3;
	bra.uni 	$L__BB0_6;
$L__BB0_5:
	cvta.to.global.u64 	%rd11, %rd6;
	atom.global.add.u32 	%r12, [%rd11], 1;
	cvta.to.global.u64 	%rd12, %rd5;
	mul.wide.s32 	%rd13, %r12, 4;
	add.s64 	%rd14, %rd12, %rd13;
	st.global.u32 	[%rd14], %r1;
$L__BB0_6:
	ret;

}


// ===== COMPILED SASS (sm_100) =====

	.target	sm_100

	.elftype	@"ET_EXEC"


//--------------------- .note.nv.tkinfo           --------------------------
	.section	.note.nv.tkinfo,"",@"SHT_NOTE"
	.sectionflags	@"SHF_NOTE_NV_TKINFO"
	.tkinfo
        /*0018*/ 	.word	0x00000002
        /*0030*/ 	.string	""
        /*0030*/ 	.string	"ptxas"
        /*0030*/ 	.string	"Cuda compilation tools, release 13.0, V13.0.88"
        /*0030*/ 	.string	"Build cuda_13.0.r13.0/compiler.36424714_0"
        /*0030*/ 	.string	"-arch sm_100 -m 64 "



//--------------------- .note.nv.cuinfo           --------------------------
	.section	.note.nv.cuinfo,"",@"SHT_NOTE"
	.sectionflags	@"SHF_NOTE_NV_CUINFO"
        /*0018*/ 	.short	0x0002
        /*001a*/ 	.short	0x0064
        /*001c*/ 	.short	0x0082
	.zero		2


//--------------------- .nv.info                  --------------------------
	.section	.nv.info,"",@"SHT_CUDA_INFO"
	.align	4


	//----- nvinfo : EIATTR_REGCOUNT
	.align		4
        /*0000*/ 	.byte	0x04, 0x2f
        /*0002*/ 	.short	(.L_1 - .L_0)
	.align		4
.L_0:
        /*0004*/ 	.word	index@(_Z19search_kernel_basicPKciS0_iPiS1_)
        /*0008*/ 	.word	0x0000000e


	//----- nvinfo : EIATTR_FRAME_SIZE
	.align		4
.L_1:
        /*000c*/ 	.byte	0x04, 0x11
        /*000e*/ 	.short	(.L_3 - .L_2)
	.align		4
.L_2:
        /*0010*/ 	.word	index@(_Z19search_kernel_basicPKciS0_iPiS1_)
        /*0014*/ 	.word	0x00000000


	//----- nvinfo : EIATTR_MIN_STACK_SIZE
	.align		4
.L_3:
        /*0018*/ 	.byte	0x04, 0x12
        /*001a*/ 	.short	(.L_5 - .L_4)
	.align		4
.L_4:
        /*001c*/ 	.word	index@(_Z19search_kernel_basicPKciS0_iPiS1_)
        /*0020*/ 	.word	0x00000000
.L_5:


//--------------------- .nv.compat                --------------------------
	.section	.nv.compat,"",@"SHT_CUDA_COMPAT_INFO"
	.align	4
        /*0000*/ 	.byte	0x02, 0x09, 0x00, 0x00, 0x02, 0x02, 0x01, 0x00, 0x02, 0x05, 0x05, 0x00, 0x03, 0x07, 0x01, 0x01
        /*0010*/ 	.byte	0x02, 0x03, 0x00, 0x00, 0x02, 0x06, 0x01, 0x00, 0x04, 0x0b, 0x08, 0x00, 0x09, 0x00, 0x00, 0x00
        /*0020*/ 	.byte	0x00, 0x00, 0x00, 0x00


//--------------------- .nv.info._Z19search_kernel_basicPKciS0_iPiS1_ --------------------------
	.section	.nv.info._Z19search_kernel_basicPKciS0_iPiS1_,"",@"SHT_CUDA_INFO"
	.sectionflags	@""
	.align	4


	//----- nvinfo : EIATTR_CUDA_API_VERSION
	.align		4
        /*0000*/ 	.byte	0x04, 0x37
        /*0002*/ 	.short	(.L_7 - .L_6)
.L_6:
        /*0004*/ 	.word	0x00000082


	//----- nvinfo : EIATTR_KPARAM_INFO
	.align		4
.L_7:
        /*0008*/ 	.byte	0x04, 0x17
        /*000a*/ 	.short	(.L_9 - .L_8)
.L_8:
        /*000c*/ 	.word	0x00000000
        /*0010*/ 	.short	0x0005
        /*0012*/ 	.short	0x0028
        /*0014*/ 	.byte	0x00, 0xf5, 0x21, 0x00


	//----- nvinfo : EIATTR_KPARAM_INFO
	.align		4
.L_9:
        /*0018*/ 	.byte	0x04, 0x17
        /*001a*/ 	.short	(.L_11 - .L_10)
.L_10:
        /*001c*/ 	.word	0x00000000
        /*0020*/ 	.short	0x0004
        /*0022*/ 	.short	0x0020
        /*0024*/ 	.byte	0x00, 0xf5, 0x21, 0x00


	//----- nvinfo : EIATTR_KPARAM_INFO
	.align		4
.L_11:
        /*0028*/ 	.byte	0x04, 0x17
        /*002a*/ 	.short	(.L_13 - .L_12)
.L_12:
        /*002c*/ 	.word	0x00000000
        /*0030*/ 	.short	0x0003
        /*0032*/ 	.short	0x0018
        /*0034*/ 	.byte	0x00, 0xf0, 0x11, 0x00


	//----- nvinfo : EIATTR_KPARAM_INFO
	.align		4
.L_13:
        /*0038*/ 	.byte	0x04, 0x17
        /*003a*/ 	.short	(.L_15 - .L_14)
.L_14:
        /*003c*/ 	.word	0x00000000
        /*0040*/ 	.short	0x0002
        /*0042*/ 	.short	0x0010
        /*0044*/ 	.byte	0x00, 0xf5, 0x21, 0x00


	//----- nvinfo : EIATTR_KPARAM_INFO
	.align		4
.L_15:
        /*0048*/ 	.byte	0x04, 0x17
        /*004a*/ 	.short	(.L_17 - .L_16)
.L_16:
        /*004c*/ 	.word	0x00000000
        /*0050*/ 	.short	0x0001
        /*0052*/ 	.short	0x0008
        /*0054*/ 	.byte	0x00, 0xf0, 0x11, 0x00


	//----- nvinfo : EIATTR_KPARAM_INFO
	.align		4
.L_17:
        /*0058*/ 	.byte	0x04, 0x17
        /*005a*/ 	.short	(.L_19 - .L_18)
.L_18:
        /*005c*/ 	.word	0x00000000
        /*0060*/ 	.short	0x0000
        /*0062*/ 	.short	0x0000
        /*0064*/ 	.byte	0x00, 0xf5, 0x21, 0x00


	//----- nvinfo : EIATTR_SPARSE_MMA_MASK
	.align		4
.L_19:
        /*0068*/ 	.byte	0x03, 0x50
        /*006a*/ 	.short	0x0000


	//----- nvinfo : EIATTR_MAXREG_COUNT
	.align		4
        /*006c*/ 	.byte	0x03, 0x1b
        /*006e*/ 	.short	0x00ff


	//----- nvinfo : EIATTR_MERCURY_ISA_VERSION
	.align		4
        /*0070*/ 	.byte	0x03, 0x5f
        /*0072*/ 	.short	0x0101


	//----- nvinfo : EIATTR_INT_WARP_WIDE_INSTR_OFFSETS
	.align		4
        /*0074*/ 	.byte	0x04, 0x31
        /*0076*/ 	.short	(.L_21 - .L_20)


	//   ....[0]....
.L_20:
        /*0078*/ 	.word	0x00000200


	//   ....[1]....
        /*007c*/ 	.word	0x000002a0


	//----- nvinfo : EIATTR_VRC_CTA_INIT_COUNT
	.align		4
.L_21:
        /*0080*/ 	.byte	0x02, 0x4a
	.zero		1
	.zero		1


	//----- nvinfo : EIATTR_EXIT_INSTR_OFFSETS
	.align		4
        /*0084*/ 	.byte	0x04, 0x1c
        /*0086*/ 	.short	(.L_23 - .L_22)


	//   ....[0]....
.L_22:
        /*0088*/ 	.word	0x00000090


	//   ....[1]....
        /*008c*/ 	.word	0x000001d0


	//   ....[2]....
        /*0090*/ 	.word	0x000002e0


	//----- nvinfo : EIATTR_CBANK_PARAM_SIZE
	.align		4
.L_23:
        /*0094*/ 	.byte	0x03, 0x19
        /*0096*/ 	.short	0x0030


	//----- nvinfo : EIATTR_PARAM_CBANK
	.align		4
        /*0098*/ 	.byte	0x04, 0x0a
        /*009a*/ 	.short	(.L_25 - .L_24)
	.align		4
.L_24:
        /*009c*/ 	.word	index@(.nv.constant0._Z19search_kernel_basicPKciS0_iPiS1_)
        /*00a0*/ 	.short	0x0380
        /*00a2*/ 	.short	0x0030


	//----- nvinfo : EIATTR_SW_WAR
	.align		4
.L_25:
        /*00a4*/ 	.byte	0x04, 0x36
        /*00a6*/ 	.short	(.L_27 - .L_26)
.L_26:
        /*00a8*/ 	.word	0x00000008
.L_27:


//--------------------- .nv.callgraph             --------------------------
	.section	.nv.callgraph,"",@"SHT_CUDA_CALLGRAPH"
	.align	4
	.sectionentsize	8
	.align		4
        /*0000*/ 	.word	0x00000000
	.align		4
        /*0004*/ 	.word	0xffffffff
	.align		4
        /*0008*/ 	.word	0x00000000
	.align		4
        /*000c*/ 	.word	0xfffffffe
	.align		4
        /*0010*/ 	.word	0x00000000
	.align		4
        /*0014*/ 	.word	0xfffffffd
	.align		4
        /*0018*/ 	.word	0x00000000
	.align		4
        /*001c*/ 	.word	0xfffffffc


//--------------------- .text._Z19search_kernel_basicPKciS0_iPiS1_ --------------------------
	.section	.text._Z19search_kernel_basicPKciS0_iPiS1_,"ax",@progbits
	.align	128
        .global         _Z19search_kernel_basicPKciS0_iPiS1_
        .type           _Z19search_kernel_basicPKciS0_iPiS1_,@function
        .size           _Z19search_kernel_basicPKciS0_iPiS1_,(.L_x_3 - _Z19search_kernel_basicPKciS0_iPiS1_)
        .other          _Z19search_kernel_basicPKciS0_iPiS1_,@"STO_CUDA_ENTRY STV_DEFAULT"
_Z19search_kernel_basicPKciS0_iPiS1_:
.text._Z19search_kernel_basicPKciS0_iPiS1_:
[----:B------:R-:W-:Y:S01]  /*0000*/  LDC R1, c[0x0][0x37c] ;  /* 0x0000df00ff017b82 */ /* 0x000fe20000000800 */
[----:B------:R-:W0:Y:S07]  /*0010*/  S2R R0, SR_TID.X ;  /* 0x0000000000007919 */ /* 0x000e2e0000002100 */
[----:B------:R-:W0:Y:S01]  /*0020*/  S2UR UR5, SR_CTAID.X ;  /* 0x00000000000579c3 */ /* 0x000e220000002500 */
[----:B------:R-:W1:Y:S01]  /*0030*/  LDCU UR4, c[0x0][0x388] ;  /* 0x00007100ff0477ac */ /* 0x000e620008000800 */
[----:B------:R-:W1:Y:S06]  /*0040*/  LDCU UR8, c[0x0][0x398] ;  /* 0x00007300ff0877ac */ /* 0x000e6c0008000800 */
[----:B------:R-:W0:Y:S01]  /*0050*/  LDC R7, c[0x0][0x360] ;  /* 0x0000d800ff077b82 */ /* 0x000e220000000800 */
[----:B-1----:R-:W-:Y:S01]  /*0060*/  UIADD3 UR4, UPT, UPT, UR4, -UR8, URZ ;  /* 0x8000000804047290 */ /* 0x002fe2000fffe0ff */
[----:B0-----:R-:W-:-:S05]  /*0070*/  IMAD R7, R7, UR5, R0 ;  /* 0x0000000507077c24 */ /* 0x001fca000f8e0200 */
[----:B------:R-:W-:-:S13]  /*0080*/  ISETP.GT.AND P0, PT, R7, UR4, PT ;  /* 0x0000000407007c0c */ /* 0x000fda000bf04270 */
[----:B------:R-:W-:Y:S05]  /*0090*/  @P0 EXIT ;  /* 0x000000000000094d */ /* 0x000fea0003800000 */
[----:B------:R-:W-:Y:S01]  /*00a0*/  UISETP.GE.AND UP0, UPT, UR8, 0x1, UPT ;  /* 0x000000010800788c */ /* 0x000fe2000bf06270 */
[----:B------:R-:W0:Y:S08]  /*00b0*/  LDCU.64 UR6, c[0x0][0x358] ;  /* 0x00006b00ff0677ac */ /* 0x000e300008000a00 */
[----:B------:R-:W-:Y:S05]  /*00c0*/  BRA.U !UP0, `(.L_x_0) ;  /* 0x0000000108487547 */ /* 0x000fea000b800000 */
[----:B------:R-:W1:Y:S01]  /*00d0*/  LDCU UR9, c[0x0][0x398] ;  /* 0x00007300ff0977ac */ /* 0x000e620008000800 */
[----:B------:R-:W2:Y:S01]  /*00e0*/  LDCU.64 UR10, c[0x0][0x380] ;  /* 0x00007000ff0a77ac */ /* 0x000ea20008000a00 */
[----:B------:R-:W3:Y:S01]  /*00f0*/  LDCU.64 UR12, c[0x0][0x390] ;  /* 0x00007200ff0c77ac */ /* 0x000ee20008000a00 */
[----:B------:R-:W-:-:S05]  /*0100*/  UMOV UR4, URZ ;  /* 0x000000ff00047c82 */ /* 0x000fca0008000000 */
.L_x_1:
[----:B---3--:R-:W-:Y:S02]  /*0110*/  UIADD3 UR5, UP0, UPT, UR4, UR12, URZ ;  /* 0x0000000c04057290 */ /* 0x008fe4000ff1e0ff */
[----:B------:R-:W-:Y:S02]  /*0120*/  VIADD R0, R7, UR4 ;  /* 0x0000000407007c36 */ /* 0x000fe40008000000 */
[----:B------:R-:W-:-:S03]  /*0130*/  UIADD3.X UR8, UPT, UPT, URZ, UR13, URZ, UP0, !UPT ;  /* 0x0000000dff087290 */ /* 0x000fc600087fe4ff */
[C---:B--2---:R-:W-:Y:S01]  /*0140*/  IADD3 R2, P0, PT, R0.reuse, UR10, RZ ;  /* 0x0000000a00027c10 */ /* 0x044fe2000ff1e0ff */
[----:B------:R-:W-:Y:S02]  /*0150*/  IMAD.U32 R4, RZ, RZ, UR5 ;  /* 0x00000005ff047e24 */ /* 0x000fe4000f8e00ff */
[----:B------:R-:W-:Y:S01]  /*0160*/  IMAD.U32 R5, RZ, RZ, UR8 ;  /* 0x00000008ff057e24 */ /* 0x000fe2000f8e00ff */
[----:B------:R-:W-:-:S05]  /*0170*/  LEA.HI.X.SX32 R3, R0, UR11, 0x1, P0 ;  /* 0x0000000b00037c11 */ /* 0x000fca00080f0eff */
[----:B0-----:R-:W2:Y:S04]  /*0180*/  LDG.E.U8 R2, desc[UR6][R2.64] ;  /* 0x0000000602027981 */ /* 0x001ea8000c1e1100 */
[----:B------:R-:W2:Y:S01]  /*0190*/  LDG.E.U8 R5, desc[UR6][R4.64] ;  /* 0x0000000604057981 */ /* 0x000ea2000c1e1100 */
[----:B------:R-:W-:-:S04]  /*01a0*/  UIADD3 UR4, UPT, UPT, UR4, 0x1, URZ ;  /* 0x0000000104047890 */ /* 0x000fc8000fffe0ff */
[----:B-1----:R-:W-:Y:S01]  /*01b0*/  UISETP.NE.AND UP0, UPT, UR4, UR9, UPT ;  /* 0x000000090400728c */ /* 0x002fe2000bf05270 */
[----:B--2---:R-:W-:-:S13]  /*01c0*/  ISETP.NE.AND P0, PT, R2, R5, PT ;  /* 0x000000050200720c */ /* 0x004fda0003f05270 */
[----:B------:R-:W-:Y:S05]  /*01d0*/  @P0 EXIT ;  /* 0x000000000000094d */ /* 0x000fea0003800000 */
[----:B------:R-:W-:Y:S05]  /*01e0*/  BRA.U UP0, `(.L_x_1) ;  /* 0xfffffffd00c87547 */ /* 0x000fea000b83ffff */
.L_x_0:
[----:B------:R-:W1:Y:S01]  /*01f0*/  S2R R5, SR_LANEID ;  /* 0x0000000000057919 */ /* 0x000e620000000000 */
[----:B------:R-:W-:Y:S01]  /*0200*/  VOTEU.ANY UR5, UPT, PT ;  /* 0x0000000000057886 */ /* 0x000fe200038e0100 */
[----:B------:R-:W0:Y:S01]  /*0210*/  LDC.64 R2, c[0x0][0x3a8] ;  /* 0x0000ea00ff027b82 */ /* 0x000e220000000a00 */
[----:B------:R-:W1:Y:S08]  /*0220*/  FLO.U32 R0, UR5 ;  /* 0x0000000500007d00 */ /* 0x000e7000080e0000 */
[----:B------:R-:W0:Y:S01]  /*0230*/  POPC R11, UR5 ;  /* 0x00000005000b7d09 */ /* 0x000e220008000000 */
[----:B-1----:R-:W-:Y:S01]  /*0240*/  ISETP.EQ.U32.AND P0, PT, R0, R5, PT ;  /* 0x000000050000720c */ /* 0x002fe20003f02070 */
[----:B------:R-:W1:Y:S01]  /*0250*/  S2R R6, SR_LTMASK ;  /* 0x0000000000067919 */ /* 0x000e620000003900 */
[----:B------:R-:W2:Y:S11]  /*0260*/  LDC.64 R4, c[0x0][0x3a0] ;  /* 0x0000e800ff047b82 */ /* 0x000eb60000000a00 */
[----:B0-----:R-:W3:Y:S01]  /*0270*/  @P0 ATOMG.E.ADD.STRONG.GPU PT, R3, desc[UR6][R2.64], R11 ;  /* 0x8000000b020309a8 */ /* 0x001ee200081ef106 */
[----:B-1----:R-:W-:-:S06]  /*0280*/  LOP3.LUT R6, R6, UR5, RZ, 0xc0, !PT ;  /* 0x0000000506067c12 */ /* 0x002fcc000f8ec0ff */
[----:B------:R-:W0:Y:S01]  /*0290*/  POPC R6, R6 ;  /* 0x0000000600067309 */ /* 0x000e220000000000 */
[----:B---3--:R-:W0:Y:S02]  /*02a0*/  SHFL.IDX PT, R9, R3, R0, 0x1f ;  /* 0x00001f0003097589 */ /* 0x008e2400000e0000 */
[----:B0-----:R-:W-:-:S04]  /*02b0*/  IMAD.IADD R9, R9, 0x1, R6 ;  /* 0x0000000109097824 */ /* 0x001fc800078e0206 */
[----:B--2---:R-:W-:-:S05]  /*02c0*/  IMAD.WIDE R4, R9, 0x4, R4 ;  /* 0x0000000409047825 */ /* 0x004fca00078e0204 */
[----:B------:R-:W-:Y:S01]  /*02d0*/  STG.E desc[UR6][R4.64], R7 ;  /* 0x0000000704007986 */ /* 0x000fe2000c101906 */
[----:B------:R-:W-:Y:S05]  /*02e0*/  EXIT ;  /* 0x000000000000794d */ /* 0x000fea0003800000 */
.L_x_2:
[----:B------:R-:W-:-:S00]  /*02f0*/  BRA `(.L_x_2) ;  /* 0xfffffffc00fc7947 */ /* 0x000fc0000383ffff */
[----:B------:R-:W-:-:S00]  /*0300*/  NOP ;  /* 0x0000000000007918 */ /* 0x000fc00000000000 */
[----:B------:R-:W-:-:S00]  /*0310*/  NOP ;  /* 0x0000000000007918 */ /* 0x000fc00000000000 */
[----:B------:R-:W-:-:S00]  /*0320*/  NOP ;  /* 0x0000000000007918 */ /* 0x000fc00000000000 */
[----:B------:R-:W-:-:S00]  /*0330*/  NOP ;  /* 0x0000000000007918 */ /* 0x000fc00000000000 */
[----:B------:R-:W-:-:S00]  /*0340*/  NOP ;  /* 0x0000000000007918 */ /* 0x000fc00000000000 */
[----:B------:R-:W-:-:S00]  /*0350*/  NOP ;  /* 0x0000000000007918 */ /* 0x000fc00000000000 */
[----:B------:R-:W-:-:S00]  /*0360*/  NOP ;  /* 0x0000000000007918 */ /* 0x000fc00000000000 */
[----:B------:R-:W-:-:S00]  /*0370*/  NOP ;  /* 0x0000000000007918 */ /* 0x000fc00000000000 */
.L_x_3:


//--------------------- .nv.shared.reserved.0     --------------------------
	.section	.nv.shared.reserved.0,"aw",@nobits
	.weak		__nv_reservedSMEM_offset_0_alias
	.size		__nv_reservedSMEM_offset_0_alias, 0, 64
	.other		__nv_reservedSMEM_offset_0_alias,@"STO_CUDA_RESERVED_SHARED STV_DEFAULT"
__nv_reservedSMEM_offset_0_alias:
	.zero		0
	.zero		64


//--------------------- .nv.constant0._Z19search_kernel_basicPKciS0_iPiS1_ --------------------------
	.section	.nv.constant0._Z19search_kernel_basicPKciS0_iPiS1_,"a",@progbits
	.sectionflags	@""
	.align	4
.nv.constant0._Z19search_kernel_basicPKciS0_iPiS1_:
	.zero		944


//--------------------- SYMBOLS --------------------------

	.type		.nv.reservedSmem.offset0,@object
	.size		.nv.reservedSmem.offset0,0x4
